.version 7.0
.target sm_80 // needed for wmma instruction
.address_size 64

// This is like matmul_wmma_v2.ptx, but we use a different layout for matrix
// A in shared memory to avoid shared-memory bank conflicts.

.visible .entry wmmaMatmulV3 (
    .param .u64 ptrA,
    .param .u64 ptrB,
    .param .u64 ptrOut,
    .param .u32 numBlocks
) {
    .reg .pred %p0;

    // Attributes of the thread/CTA.
    .reg .u32 %tidX;
    .reg .u32 %tidY;
    .reg .u64 %ctaX;
    .reg .u64 %ctaY;

    // Arguments
    .reg .u64 %ptrA;
    .reg .u64 %ptrB;
    .reg .u64 %ptrOut;
    .reg .u32 %numBlocks;

    // Cache for block operands.
    .shared .align 4 .f32 sharedA[1024];
    .shared .align 4 .f32 sharedB[1024];

    ld.param.u64 %ptrA, [ptrA];
    ld.param.u64 %ptrB, [ptrB];
    ld.param.u64 %ptrOut, [ptrOut];
    ld.param.u32 %numBlocks, [numBlocks];

    mov.u32 %tidX, %tid.x; // index in warp (0-32)
    mov.u32 %tidY, %tid.y; // warp index in block (0-4)
    cvt.u64.u32 %ctaX, %ctaid.x; // column of output
    cvt.u64.u32 %ctaY, %ctaid.y; // row of output

    // Accumulation registers are stored as 8 floats per thread.
    .reg .f32 %out<8>;
    mov.f32 %out0, 0.0;
    mov.f32 %out1, 0.0;
    mov.f32 %out2, 0.0;
    mov.f32 %out3, 0.0;
    mov.f32 %out4, 0.0;
    mov.f32 %out5, 0.0;
    mov.f32 %out6, 0.0;
    mov.f32 %out7, 0.0;

    // The row-wise stride of the matrices, measured in tf32's.
    .reg .u32 %stride32;
    .reg .u64 %stride;
    shl.b32 %stride32, %numBlocks, 5;
    cvt.u64.u32 %stride, %stride32;

    // This is used to increment by 4 rows at a time while loading.
    .reg .u64 %loadStride;
    .reg .u64 %loadAStride;
    shl.b64 %loadStride, %stride, 4; // 4 bytes * 4 rows
    shl.b64 %loadAStride, %loadStride, 2; // 16 rows at a time

    // We will use pointerInA to point to a thread-specific part of ptrA,
    // which we increment as we load blocks.
    // We set loadPointerInSharedA to a pointer where we copy things into
    // when loading shared memory.
    // The other argument, %pointerInSharedA, never changes.
    .reg .u64 %pointerInA;
    .reg .u32 %loadPointerInSharedA;
    .reg .u32 %pointerInSharedA;
    {
        .reg .u64 %tmp<2>;
        .reg .u32 %stmp;

        shl.b64 %tmp0, %stride, 7; // 4 bytes per float * 32 rows
        mul.lo.u64 %tmp0, %tmp0, %ctaY; // ctaY*(32 rows)*(4 bytes)
        add.u64 %pointerInA, %ptrA, %tmp0;
        cvt.u64.u32 %tmp0, %tidX;
        mov.u64 %tmp1, %tmp0;
        and.b64 %tmp0, %tmp0, 7; // tidX % 8 gives our X offset
        shl.b64 %tmp0, %tmp0, 2; // (tidX % 8) * (4 bytes)
        add.u64 %pointerInA, %pointerInA, %tmp0;
        cvt.u64.u32 %tmp0, %tidY;
        shl.b64 %tmp0, %tmp0, 2; // tidY*4
        shr.b64 %tmp1, %tmp1, 3; // tidX//8
        add.u64 %tmp0, %tmp0, %tmp1; // (tidY*4 + tidX//8)
        mul.lo.u64 %tmp0, %tmp0, %stride;
        shl.b64 %tmp0, %tmp0, 2; // multiply (4*tidY + tidX//8) * stride by 4 bytes per row
        add.u64 %pointerInA, %pointerInA, %tmp0;

        // We only care whether we are working on the top of bottom half of A.
        // In the bottom case, we skip the first four 16x8 matrices.
        and.b32 %stmp, %tidY, 2;
        shl.b32 %stmp, %stmp, 10; // (16*8 floats)*(4 matrices)*(4 bytes) / (2 from tidY and)
        mov.u32 %pointerInSharedA, sharedA;
        add.u32 %pointerInSharedA, %pointerInSharedA, %stmp;

        // Each group of four consecutive rows are loaded by a warp in four load
        // instructions, such that they can then be rearranged so that the destination
        // matrices are consecutive in shared memory.
        mov.u32 %loadPointerInSharedA, sharedA;
        shl.b32 %stmp, %tidY, 5; // tidY*(32 floats)
        add.u32 %stmp, %stmp, %tidX;
        shl.b32 %stmp, %stmp, 2; // *= 4 bytes
        mov.u32 %loadPointerInSharedA, sharedA;
        add.u32 %loadPointerInSharedA, %loadPointerInSharedA, %stmp; // &sharedA[(tidY*32 + tidX)]
    }

    // pointerInB is like pointerInA, except that we advance it by row rather than
    // by column.
    .reg .u64 %pointerInB;
    .reg .u32 %loadPointerInSharedB;
    .reg .u32 %pointerInSharedB;
    {
        .reg .u32 %stmp;
        .reg .u64 %tmp<2>;

        shl.b64 %tmp0, %ctaX, 7; // 4 bytes per float * 32 columns
        add.u64 %pointerInB, %ptrB, %tmp0;
        cvt.u64.u32 %tmp1, %tidX;
        shl.b64 %tmp0, %tmp1, 2; // 4 bytes per float
        add.u64 %pointerInB, %pointerInB, %tmp0;
        shl.b64 %tmp0, %stride, 2; // stride * 4 bytes per float
        cvt.u64.u32 %tmp1, %tidY;
        mul.lo.u64 %tmp0, %tmp0, %tmp1;
        add.u64 %pointerInB, %pointerInB, %tmp0;

        mov.u32 %loadPointerInSharedB, sharedB;
        shl.b32 %stmp, %tidX, 2;
        add.u32 %loadPointerInSharedB, %loadPointerInSharedB, %stmp;
        shl.b32 %stmp, %tidY, 7; // 32*(4 bytes)
        add.u32 %loadPointerInSharedB, %loadPointerInSharedB, %stmp;

        // pointerInSharedB depends only on which output column we are doing.
        mov.u32 %pointerInSharedB, sharedB;
        and.b32 %stmp, %tidY, 1; // 1 if second column of block, 0 if first
        shl.b32 %stmp, %stmp, 6; // 16 floats * 4 bytes
        add.u32 %pointerInSharedB, %pointerInSharedB, %stmp;
    }

    .reg .u32 %remainingIters;
    mov.u32 %remainingIters, %numBlocks;

outer_loop:
    setp.gt.u32 %p0, %remainingIters, 0;
    @!%p0 bra outer_loop_end;
    sub.u32 %remainingIters, %remainingIters, 1;

    // Load matrix A into shared memory.
    {
        .reg .f32 %ftmp<4>;
        .reg .u64 %tmp;

        // We load four matrices at once.
        ld.global.f32 %ftmp0, [%pointerInA];
        ld.global.f32 %ftmp1, [%pointerInA+32];
        ld.global.f32 %ftmp2, [%pointerInA+64];
        ld.global.f32 %ftmp3, [%pointerInA+96];

        // Add size of one matrix each time: 16*8*(4 bytes)
        st.shared.f32 [%loadPointerInSharedA], %ftmp0;
        st.shared.f32 [%loadPointerInSharedA+512], %ftmp1;
        st.shared.f32 [%loadPointerInSharedA+1024], %ftmp2;
        st.shared.f32 [%loadPointerInSharedA+1536], %ftmp3;

        // Do the same thing for the bottom 16x32 chunk of A.
        add.u64 %tmp, %pointerInA, %loadAStride;
        ld.global.f32 %ftmp0, [%tmp];
        ld.global.f32 %ftmp1, [%tmp+32];
        ld.global.f32 %ftmp2, [%tmp+64];
        ld.global.f32 %ftmp3, [%tmp+96];

        // Add size of one matrix each time: 16*8*(4 bytes)
        st.shared.f32 [%loadPointerInSharedA+2048], %ftmp0;
        st.shared.f32 [%loadPointerInSharedA+2560], %ftmp1;
        st.shared.f32 [%loadPointerInSharedA+3072], %ftmp2;
        st.shared.f32 [%loadPointerInSharedA+3584], %ftmp3;

        // Advance to the right 32 floats (columns).
        add.u64 %pointerInA, %pointerInA, 128;
    }

    // Load matrix B into shared memory.
    {
        .reg .u32 %i;
        .reg .f32 %ftmp;
        .reg .u64 %tmp;

        ld.global.f32 %ftmp, [%pointerInB];
        st.shared.f32 [%loadPointerInSharedB], %ftmp;

        add.u64 %tmp, %pointerInB, %loadStride;
        ld.global.f32 %ftmp, [%tmp];
        st.shared.f32 [%loadPointerInSharedB+512], %ftmp;

        add.u64 %tmp, %tmp, %loadStride;
        ld.global.f32 %ftmp, [%tmp];
        st.shared.f32 [%loadPointerInSharedB+1024], %ftmp;
        add.u64 %tmp, %tmp, %loadStride;
        ld.global.f32 %ftmp, [%tmp];
        st.shared.f32 [%loadPointerInSharedB+1536], %ftmp;

        add.u64 %tmp, %tmp, %loadStride;
        ld.global.f32 %ftmp, [%tmp];
        st.shared.f32 [%loadPointerInSharedB+2048], %ftmp;

        add.u64 %tmp, %tmp, %loadStride;
        ld.global.f32 %ftmp, [%tmp];
        st.shared.f32 [%loadPointerInSharedB+2560], %ftmp;

        add.u64 %tmp, %tmp, %loadStride;
        ld.global.f32 %ftmp, [%tmp];
        st.shared.f32 [%loadPointerInSharedB+3072], %ftmp;

        add.u64 %tmp, %tmp, %loadStride;
        ld.global.f32 %ftmp, [%tmp];
        st.shared.f32 [%loadPointerInSharedB+3584], %ftmp;

        add.u64 %pointerInB, %tmp, %loadStride;
    }

    bar.sync 0;

    {
        .reg .b32 %a<4>;
        .reg .b32 %b<4>;
        wmma.load.a.sync.aligned.row.m16n16k8.shared.tf32 {%a0, %a1, %a2, %a3}, [%pointerInSharedA], 8;
        wmma.load.b.sync.aligned.row.m16n16k8.shared.tf32 {%b0, %b1, %b2, %b3}, [%pointerInSharedB], 32;
        wmma.mma.sync.aligned.row.row.m16n16k8.f32.tf32.tf32.f32 {%out0, %out1, %out2, %out3, %out4, %out5, %out6, %out7}, {%a0, %a1, %a2, %a3}, {%b0, %b1, %b2, %b3}, {%out0, %out1, %out2, %out3, %out4, %out5, %out6, %out7};

        wmma.load.a.sync.aligned.row.m16n16k8.shared.tf32 {%a0, %a1, %a2, %a3}, [%pointerInSharedA+512], 8;
        wmma.load.b.sync.aligned.row.m16n16k8.shared.tf32 {%b0, %b1, %b2, %b3}, [%pointerInSharedB+1024], 32;
        wmma.mma.sync.aligned.row.row.m16n16k8.f32.tf32.tf32.f32 {%out0, %out1, %out2, %out3, %out4, %out5, %out6, %out7}, {%a0, %a1, %a2, %a3}, {%b0, %b1, %b2, %b3}, {%out0, %out1, %out2, %out3, %out4, %out5, %out6, %out7};

        wmma.load.a.sync.aligned.row.m16n16k8.shared.tf32 {%a0, %a1, %a2, %a3}, [%pointerInSharedA+1024], 8;
        wmma.load.b.sync.aligned.row.m16n16k8.shared.tf32 {%b0, %b1, %b2, %b3}, [%pointerInSharedB+2048], 32;
        wmma.mma.sync.aligned.row.row.m16n16k8.f32.tf32.tf32.f32 {%out0, %out1, %out2, %out3, %out4, %out5, %out6, %out7}, {%a0, %a1, %a2, %a3}, {%b0, %b1, %b2, %b3}, {%out0, %out1, %out2, %out3, %out4, %out5, %out6, %out7};

        wmma.load.a.sync.aligned.row.m16n16k8.shared.tf32 {%a0, %a1, %a2, %a3}, [%pointerInSharedA+1536], 8;
        wmma.load.b.sync.aligned.row.m16n16k8.shared.tf32 {%b0, %b1, %b2, %b3}, [%pointerInSharedB+3072], 32;
        wmma.mma.sync.aligned.row.row.m16n16k8.f32.tf32.tf32.f32 {%out0, %out1, %out2, %out3, %out4, %out5, %out6, %out7}, {%a0, %a1, %a2, %a3}, {%b0, %b1, %b2, %b3}, {%out0, %out1, %out2, %out3, %out4, %out5, %out6, %out7};
    }

    bar.sync 0;

    bra outer_loop;
outer_loop_end:

    {
        .reg .u64 %outColumn;
        .reg .u64 %outOffset;
        .reg .u64 %tmp;

        shl.b64 %outColumn, %ctaX, 7; // 32 floats * 4 bytes
        cvt.u64.u32 %tmp, %tidY;
        and.b64 %tmp, %tmp, 1; // 1 if second column of block, 0 if first
        shl.b64 %tmp, %tmp, 6; // 16 floats * 4 bytes
        add.u64 %outColumn, %outColumn, %tmp;

        shl.b64 %outOffset, %stride, 7; // turn into a row offset (4 bytes), times 32 rows
        mul.lo.u64 %outOffset, %outOffset, %ctaY;
        cvt.u64.u32 %tmp, %tidY;

        // Offset for bottom half.
        and.b64 %tmp, %tmp, 2; // 2 if second row of block, 0 if first
        mul.lo.u64 %tmp, %tmp, %stride;
        shl.b64 %tmp, %tmp, 5; // for second row: 16 * stride * 4 bytes (already was 2, not 1)
        add.u64 %outOffset, %outOffset, %tmp;

        add.u64 %outOffset, %outOffset, %outColumn;
        add.u64 %ptrOut, %ptrOut, %outOffset;

        // Copy to %ptrOut.
        wmma.store.d.sync.aligned.m16n16k16.global.row.f32 [%ptrOut], {%out0, %out1, %out2, %out3, %out4, %out5, %out6, %out7}, %stride32;
    }

    ret;
}

// ===== COMPILED SASS (sm_100) =====

	.target	sm_100

	.elftype	@"ET_EXEC"


//--------------------- .note.nv.tkinfo           --------------------------
	.section	.note.nv.tkinfo,"",@"SHT_NOTE"
	.sectionflags	@"SHF_NOTE_NV_TKINFO"
	.tkinfo
        /*0018*/ 	.word	0x00000002
        /*0030*/ 	.string	""
        /*0030*/ 	.string	"ptxas"
        /*0030*/ 	.string	"Cuda compilation tools, release 13.0, V13.0.88"
        /*0030*/ 	.string	"Build cuda_13.0.r13.0/compiler.36424714_0"
        /*0030*/ 	.string	"-arch sm_100 "



//--------------------- .note.nv.cuinfo           --------------------------
	.section	.note.nv.cuinfo,"",@"SHT_NOTE"
	.sectionflags	@"SHF_NOTE_NV_CUINFO"
        /*0018*/ 	.short	0x0002
        /*001a*/ 	.short	0x0050
        /*001c*/ 	.short	0x0082
	.zero		2


//--------------------- .nv.info                  --------------------------
	.section	.nv.info,"",@"SHT_CUDA_INFO"
	.align	4


	//----- nvinfo : EIATTR_REGCOUNT
	.align		4
        /*0000*/ 	.byte	0x04, 0x2f
        /*0002*/ 	.short	(.L_1 - .L_0)
	.align		4
.L_0:
        /*0004*/ 	.word	index@(wmmaMatmulV3)
        /*0008*/ 	.word	0x00000028


	//----- nvinfo : EIATTR_FRAME_SIZE
	.align		4
.L_1:
        /*000c*/ 	.byte	0x04, 0x11
        /*000e*/ 	.short	(.L_3 - .L_2)
	.align		4
.L_2:
        /*0010*/ 	.word	index@(wmmaMatmulV3)
        /*0014*/ 	.word	0x00000000


	//----- nvinfo : EIATTR_MIN_STACK_SIZE
	.align		4
.L_3:
        /*0018*/ 	.byte	0x04, 0x12
        /*001a*/ 	.short	(.L_5 - .L_4)
	.align		4
.L_4:
        /*001c*/ 	.word	index@(wmmaMatmulV3)
        /*0020*/ 	.word	0x00000000
.L_5:


//--------------------- .nv.compat                --------------------------
	.section	.nv.compat,"",@"SHT_CUDA_COMPAT_INFO"
	.align	4
        /*0000*/ 	.byte	0x02, 0x09, 0x00, 0x00, 0x02, 0x02, 0x01, 0x00, 0x02, 0x05, 0x05, 0x00, 0x03, 0x07, 0x01, 0x01
        /*0010*/ 	.byte	0x02, 0x03, 0x00, 0x00, 0x02, 0x06, 0x01, 0x00, 0x04, 0x0b, 0x08, 0x00, 0x09, 0x00, 0x00, 0x00
        /*0020*/ 	.byte	0x00, 0x00, 0x00, 0x00


//--------------------- .nv.info.wmmaMatmulV3     --------------------------
	.section	.nv.info.wmmaMatmulV3,"",@"SHT_CUDA_INFO"
	.sectionflags	@""
	.align	4


	//----- nvinfo : EIATTR_CUDA_API_VERSION
	.align		4
        /*0000*/ 	.byte	0x04, 0x37
        /*0002*/ 	.short	(.L_7 - .L_6)
.L_6:
        /*0004*/ 	.word	0x00000082


	//----- nvinfo : EIATTR_KPARAM_INFO
	.align		4
.L_7:
        /*0008*/ 	.byte	0x04, 0x17
        /*000a*/ 	.short	(.L_9 - .L_8)
.L_8:
        /*000c*/ 	.word	0x00000000
        /*0010*/ 	.short	0x0003
        /*0012*/ 	.short	0x0018
        /*0014*/ 	.byte	0x00, 0xf0, 0x11, 0x00


	//----- nvinfo : EIATTR_KPARAM_INFO
	.align		4
.L_9:
        /*0018*/ 	.byte	0x04, 0x17
        /*001a*/ 	.short	(.L_11 - .L_10)
.L_10:
        /*001c*/ 	.word	0x00000000
        /*0020*/ 	.short	0x0002
        /*0022*/ 	.short	0x0010
        /*0024*/ 	.byte	0x00, 0xf0, 0x21, 0x00


	//----- nvinfo : EIATTR_KPARAM_INFO
	.align		4
.L_11:
        /*0028*/ 	.byte	0x04, 0x17
        /*002a*/ 	.short	(.L_13 - .L_12)
.L_12:
        /*002c*/ 	.word	0x00000000
        /*0030*/ 	.short	0x0001
        /*0032*/ 	.short	0x0008
        /*0034*/ 	.byte	0x00, 0xf0, 0x21, 0x00


	//----- nvinfo : EIATTR_KPARAM_INFO
	.align		4
.L_13:
        /*0038*/ 	.byte	0x04, 0x17
        /*003a*/ 	.short	(.L_15 - .L_14)
.L_14:
        /*003c*/ 	.word	0x00000000
        /*0040*/ 	.short	0x0000
        /*0042*/ 	.short	0x0000
        /*0044*/ 	.byte	0x00, 0xf0, 0x21, 0x00


	//----- nvinfo : EIATTR_SPARSE_MMA_MASK
	.align		4
.L_15:
        /*0048*/ 	.byte	0x03, 0x50
        /*004a*/ 	.short	0x0000


	//----- nvinfo : EIATTR_WMMA_USED
	.align		4
        /*004c*/ 	.byte	0x01, 0x2b
	.zero		2


	//----- nvinfo : EIATTR_MAXREG_COUNT
	.align		4
        /*0050*/ 	.byte	0x03, 0x1b
        /*0052*/ 	.short	0x00ff


	//----- nvinfo : EIATTR_NUM_BARRIERS
	.align		4
        /*0054*/ 	.byte	0x02, 0x4c
        /*0056*/ 	.byte	0x01
	.zero		1


	//----- nvinfo : EIATTR_MERCURY_ISA_VERSION
	.align		4
        /*0058*/ 	.byte	0x03, 0x5f
        /*005a*/ 	.short	0x0101


	//----- nvinfo : EIATTR_VRC_CTA_INIT_COUNT
	.align		4
        /*005c*/ 	.byte	0x02, 0x4a
	.zero		1
	.zero		1


	//----- nvinfo : EIATTR_EXIT_INSTR_OFFSETS
	.align		4
        /*0060*/ 	.byte	0x04, 0x1c
        /*0062*/ 	.short	(.L_17 - .L_16)


	//   ....[0]....
.L_16:
        /*0064*/ 	.word	0x00000f70


	//----- nvinfo : EIATTR_CBANK_PARAM_SIZE
	.align		4
.L_17:
        /*0068*/ 	.byte	0x03, 0x19
        /*006a*/ 	.short	0x001c


	//----- nvinfo : EIATTR_PARAM_CBANK
	.align		4
        /*006c*/ 	.byte	0x04, 0x0a
        /*006e*/ 	.short	(.L_19 - .L_18)
	.align		4
.L_18:
        /*0070*/ 	.word	index@(.nv.constant0.wmmaMatmulV3)
        /*0074*/ 	.short	0x0380
        /*0076*/ 	.short	0x001c


	//----- nvinfo : EIATTR_SW_WAR
	.align		4
.L_19:
        /*0078*/ 	.byte	0x04, 0x36
        /*007a*/ 	.short	(.L_21 - .L_20)
.L_20:
        /*007c*/ 	.word	0x00000008
.L_21:


//--------------------- .nv.callgraph             --------------------------
	.section	.nv.callgraph,"",@"SHT_CUDA_CALLGRAPH"
	.align	4
	.sectionentsize	8
	.align		4
        /*0000*/ 	.word	0x00000000
	.align		4
        /*0004*/ 	.word	0xffffffff
	.align		4
        /*0008*/ 	.word	0x00000000
	.align		4
        /*000c*/ 	.word	0xfffffffe
	.align		4
        /*0010*/ 	.word	0x00000000
	.align		4
        /*0014*/ 	.word	0xfffffffd
	.align		4
        /*0018*/ 	.word	0x00000000
	.align		4
        /*001c*/ 	.word	0xfffffffc


//--------------------- .text.wmmaMatmulV3        --------------------------
	.section	.text.wmmaMatmulV3,"ax",@progbits
	.align	128
        .global         wmmaMatmulV3
        .type           wmmaMatmulV3,@function
        .size           wmmaMatmulV3,(.L_x_3 - wmmaMatmulV3)
        .other          wmmaMatmulV3,@"STO_CUDA_ENTRY STV_DEFAULT"
wmmaMatmulV3:
.text.wmmaMatmulV3:
[----:B------:R-:W-:Y:S01]  /*0000*/  LDC R1, c[0x0][0x37c] ;  /* 0x0000df00ff017b82 */ /* 0x000fe20000000800 */
[----:B------:R-:W0:Y:S07]  /*0010*/  S2R R4, SR_TID.X ;  /* 0x0000000000047919 */ /* 0x000e2e0000002100 */
[----:B------:R-:W1:Y:S01]  /*0020*/  LDC R10, c[0x0][0x398] ;  /* 0x0000e600ff0a7b82 */ /* 0x000e620000000800 */
[----:B------:R-:W-:Y:S01]  /*0030*/  UMOV UR4, 0x400 ;  /* 0x0000040000047882 */ /* 0x000fe20000000000 */
[----:B------:R-:W2:Y:S01]  /*0040*/  LDCU.64 UR8, c[0x0][0x358] ;  /* 0x00006b00ff0877ac */ /* 0x000ea20008000a00 */
[----:B------:R-:W3:Y:S01]  /*0050*/  S2R R5, SR_TID.Y ;  /* 0x0000000000057919 */ /* 0x000ee20000002200 */
[----:B------:R-:W-:Y:S01]  /*0060*/  UIADD3 UR5, UPT, UPT, UR4, 0x1000, URZ ;  /* 0x0000100004057890 */ /* 0x000fe2000fffe0ff */
[----:B------:R-:W4:Y:S03]  /*0070*/  S2R R0, SR_CTAID.X ;  /* 0x0000000000007919 */ /* 0x000f260000002500 */
[----:B------:R-:W5:Y:S08]  /*0080*/  S2UR UR7, SR_CTAID.Y ;  /* 0x00000000000779c3 */ /* 0x000f700000002600 */
[----:B------:R-:W2:Y:S08]  /*0090*/  LDC.64 R2, c[0x0][0x380] ;  /* 0x0000e000ff027b82 */ /* 0x000eb00000000a00 */
[----:B------:R-:W4:Y:S01]  /*00a0*/  LDC.64 R16, c[0x0][0x388] ;  /* 0x0000e200ff107b82 */ /* 0x000f220000000a00 */
[----:B-1----:R-:W-:-:S04]  /*00b0*/  IMAD.SHL.U32 R20, R10, 0x20, RZ ;  /* 0x000000200a147824 */ /* 0x002fc800078e00ff */
[----:B------:R-:W-:Y:S01]  /*00c0*/  IMAD.SHL.U32 R7, R20, 0x80, RZ ;  /* 0x0000008014077824 */ /* 0x000fe200078e00ff */
[----:B------:R-:W-:Y:S02]  /*00d0*/  SHF.R.U32.HI R6, RZ, 0x19, R20 ;  /* 0x00000019ff067819 */ /* 0x000fe40000011614 */
[----:B------:R-:W1:Y:S01]  /*00e0*/  S2UR UR6, SR_CgaCtaId ;  /* 0x00000000000679c3 */ /* 0x000e620000008800 */
[----:B0-----:R-:W-:Y:S02]  /*00f0*/  SHF.R.U64 R8, R4, 0x3, RZ ;  /* 0x0000000304087819 */ /* 0x001fe400000012ff */
[----:B-----5:R-:W-:Y:S01]  /*0100*/  IMAD R11, R6, UR7, RZ ;  /* 0x00000007060b7c24 */ /* 0x020fe2000f8e02ff */
[----:B------:R-:W-:Y:S02]  /*0110*/  LOP3.LUT R15, R4, 0x7, RZ, 0xc0, !PT ;  /* 0x00000007040f7812 */ /* 0x000fe400078ec0ff */
[----:B---3--:R-:W-:Y:S01]  /*0120*/  LEA R9, P1, R5, R8, 0x2 ;  /* 0x0000000805097211 */ /* 0x008fe200078210ff */
[----:B--2---:R-:W-:Y:S01]  /*0130*/  IMAD.WIDE.U32 R2, R7, UR7, R2 ;  /* 0x0000000707027c25 */ /* 0x004fe2000f8e0002 */
[----:B------:R-:W-:-:S03]  /*0140*/  SHF.R.U32.HI R18, RZ, 0x1e, R20 ;  /* 0x0000001eff127819 */ /* 0x000fc60000011614 */
[----:B------:R-:W-:Y:S01]  /*0150*/  IMAD.IADD R8, R3, 0x1, R11 ;  /* 0x0000000103087824 */ /* 0x000fe200078e020b */
[----:B------:R-:W-:Y:S01]  /*0160*/  LEA.HI.X R11, R5, RZ, RZ, 0x2, P1 ;  /* 0x000000ff050b7211 */ /* 0x000fe200008f14ff */
[----:B------:R-:W-:Y:S01]  /*0170*/  IMAD R27, R18, R5, RZ ;  /* 0x00000005121b7224 */ /* 0x000fe200078e02ff */
[----:B------:R-:W-:Y:S02]  /*0180*/  LEA R13, P0, R15, R2, 0x2 ;  /* 0x000000020f0d7211 */ /* 0x000fe400078010ff */
[----:B----4-:R-:W-:Y:S01]  /*0190*/  LEA R7, P2, R0, R16, 0x7 ;  /* 0x0000001000077211 */ /* 0x010fe200078438ff */
[----:B------:R-:W-:Y:S01]  /*01a0*/  IMAD R11, R11, R20, RZ ;  /* 0x000000140b0b7224 */ /* 0x000fe200078e02ff */
[----:B------:R-:W-:Y:S01]  /*01b0*/  LEA.HI.X R8, R15, R8, RZ, 0x2, P0 ;  /* 0x000000080f087211 */ /* 0x000fe200000f14ff */
[----:B------:R-:W-:Y:S01]  /*01c0*/  IMAD R16, R5, 0x20, R4 ;  /* 0x0000002005107824 */ /* 0x000fe200078e0204 */
[----:B------:R-:W-:Y:S01]  /*01d0*/  LEA R2, P1, R4, R7, 0x2 ;  /* 0x0000000704027211 */ /* 0x000fe200078210ff */
[----:B------:R-:W-:Y:S01]  /*01e0*/  IMAD.WIDE.U32 R6, R9, R20, RZ ;  /* 0x0000001409067225 */ /* 0x000fe200078e00ff */
[----:B------:R-:W-:Y:S01]  /*01f0*/  LEA.HI.X R3, R0, R17, RZ, 0x7, P2 ;  /* 0x0000001100037211 */ /* 0x000fe200010f3cff */
[----:B-1----:R-:W-:Y:S01]  /*0200*/  ULEA UR5, UR6, UR5, 0x18 ;  /* 0x0000000506057291 */ /* 0x002fe2000f8ec0ff */
[----:B------:R-:W-:Y:S01]  /*0210*/  ISETP.GT.U32.AND P0, PT, R10, RZ, PT ;  /* 0x000000ff0a00720c */ /* 0x000fe20003f04070 */
[----:B------:R-:W-:Y:S01]  /*0220*/  IMAD.IADD R31, R7, 0x1, R11 ;  /* 0x00000001071f7824 */ /* 0x000fe200078e020b */
[----:B------:R-:W-:Y:S01]  /*0230*/  LEA.HI.X R3, R4, R3, RZ, 0x2, P1 ;  /* 0x0000000304037211 */ /* 0x000fe200008f14ff */
[----:B------:R-:W-:Y:S01]  /*0240*/  ULEA UR4, UR6, UR4, 0x18 ;  /* 0x0000000406047291 */ /* 0x000fe2000f8ec0ff */
[----:B------:R-:W-:-:S02]  /*0250*/  LEA R30, P1, R6, R13, 0x2 ;  /* 0x0000000d061e7211 */ /* 0x000fc400078210ff */
[----:B------:R-:W-:Y:S02]  /*0260*/  CS2R R10, SRZ ;  /* 0x00000000000a7805 */ /* 0x000fe4000001ff00 */
[----:B------:R-:W-:Y:S02]  /*0270*/  SHF.L.U32 R7, R20, 0x2, RZ ;  /* 0x0000000214077819 */ /* 0x000fe400000006ff */
[----:B------:R-:W-:Y:S02]  /*0280*/  CS2R R12, SRZ ;  /* 0x00000000000c7805 */ /* 0x000fe4000001ff00 */
[----:B------:R-:W-:Y:S02]  /*0290*/  LEA.HI.X R31, R6, R8, R31, 0x2, P1 ;  /* 0x00000008061f7211 */ /* 0x000fe400008f141f */
[----:B------:R-:W-:Y:S02]  /*02a0*/  CS2R R8, SRZ ;  /* 0x0000000000087805 */ /* 0x000fe4000001ff00 */
[----:B------:R-:W-:Y:S01]  /*02b0*/  LEA R6, R4, UR5, 0x2 ;  /* 0x0000000504067c11 */ /* 0x000fe2000f8e10ff */
[C---:B------:R-:W-:Y:S01]  /*02c0*/  IMAD.WIDE.U32 R2, R5.reuse, R7, R2 ;  /* 0x0000000705027225 */ /* 0x040fe200078e0002 */
[----:B------:R-:W-:-:S02]  /*02d0*/  LOP3.LUT R17, R5, 0x2, RZ, 0xc0, !PT ;  /* 0x0000000205117812 */ /* 0x000fc400078ec0ff */
[----:B------:R-:W-:Y:S02]  /*02e0*/  CS2R R14, SRZ ;  /* 0x00000000000e7805 */ /* 0x000fe4000001ff00 */
[----:B------:R-:W-:Y:S01]  /*02f0*/  LEA R16, R16, UR4, 0x2 ;  /* 0x0000000410107c11 */ /* 0x000fe2000f8e10ff */
[C---:B------:R-:W-:Y:S01]  /*0300*/  IMAD R4, R5.reuse, 0x80, R6 ;  /* 0x0000008005047824 */ /* 0x040fe200078e0206 */
[----:B------:R-:W-:Y:S02]  /*0310*/  LOP3.LUT R5, R5, 0x1, RZ, 0xc0, !PT ;  /* 0x0000000105057812 */ /* 0x000fe400078ec0ff */
[----:B------:R-:W-:Y:S02]  /*0320*/  LEA R17, R17, UR4, 0xa ;  /* 0x0000000411117c11 */ /* 0x000fe4000f8e50ff */
[----:B------:R-:W-:Y:S01]  /*0330*/  LEA R5, R5, UR5, 0x6 ;  /* 0x0000000505057c11 */ /* 0x000fe2000f8e30ff */
[----:B------:R-:W-:Y:S06]  /*0340*/  @!P0 BRA `(.L_x_0) ;  /* 0x0000000800848947 */ /* 0x000fec0003800000 */
[----:B------:R-:W-:Y:S01]  /*0350*/  IMAD.IADD R27, R3, 0x1, R27 ;  /* 0x00000001031b7824 */ /* 0x000fe200078e021b */
[----:B------:R-:W0:Y:S01]  /*0360*/  LDCU UR4, c[0x0][0x398] ;  /* 0x00007300ff0477ac */ /* 0x000e220008000800 */
[----:B------:R-:W-:-:S07]  /*0370*/  IMAD.MOV.U32 R26, RZ, RZ, R2 ;  /* 0x000000ffff1a7224 */ /* 0x000fce00078e0002 */
.L_x_1:
[----:B------:R-:W-:Y:S01]  /*0380*/  SHF.R.U32.HI R3, RZ, 0x1c, R20 ;  /* 0x0000001cff037819 */ /* 0x000fe20000011614 */
[----:B------:R1:W2:Y:S01]  /*0390*/  LDG.E R32, desc[UR8][R26.64] ;  /* 0x000000081a207981 */ /* 0x0002a2000c1e1900 */
[----:B------:R-:W-:-:S04]  /*03a0*/  SHF.L.U32 R2, R20, 0x4, RZ ;  /* 0x0000000414027819 */ /* 0x000fc800000006ff */
[C---:B------:R-:W-:Y:S02]  /*03b0*/  SHF.L.U64.HI R7, R2.reuse, 0x2, R3 ;  /* 0x0000000202077819 */ /* 0x040fe40000010203 */
[----:B------:R-:W-:-:S05]  /*03c0*/  LEA R6, P0, R2, R30, 0x2 ;  /* 0x0000001e02067211 */ /* 0x000fca00078010ff */
[----:B------:R-:W-:-:S05]  /*03d0*/  IMAD.X R7, R31, 0x1, R7, P0 ;  /* 0x000000011f077824 */ /* 0x000fca00000e0607 */
[----:B------:R-:W3:Y:S04]  /*03e0*/  LDG.E R28, desc[UR8][R6.64+0x20] ;  /* 0x00002008061c7981 */ /* 0x000ee8000c1e1900 */
[----:B------:R-:W4:Y:S01]  /*03f0*/  LDG.E R29, desc[UR8][R6.64] ;  /* 0x00000008061d7981 */ /* 0x000f22000c1e1900 */
[----:B------:R-:W-:-:S03]  /*0400*/  IADD3 R18, P0, PT, R2, R26, RZ ;  /* 0x0000001a02127210 */ /* 0x000fc60007f1e0ff */
[----:B------:R-:W5:Y:S02]  /*0410*/  LDG.E R21, desc[UR8][R6.64+0x40] ;  /* 0x0000400806157981 */ /* 0x000f64000c1e1900 */
[----:B------:R-:W-:Y:S01]  /*0420*/  IMAD.X R19, R3, 0x1, R27, P0 ;  /* 0x0000000103137824 */ /* 0x000fe200000e061b */
[----:B------:R-:W-:-:S04]  /*0430*/  IADD3 R22, P0, PT, R2, R18, RZ ;  /* 0x0000001202167210 */ /* 0x000fc80007f1e0ff */
[----:B------:R0:W2:Y:S01]  /*0440*/  LDG.E R33, desc[UR8][R18.64] ;  /* 0x0000000812217981 */ /* 0x0000a2000c1e1900 */
[C---:B------:R-:W-:Y:S01]  /*0450*/  IMAD.X R23, R3.reuse, 0x1, R19, P0 ;  /* 0x0000000103177824 */ /* 0x040fe200000e0613 */
[C---:B------:R-:W-:Y:S02]  /*0460*/  IADD3 R24, P0, PT, R2.reuse, R22, RZ ;  /* 0x0000001602187210 */ /* 0x040fe40007f1e0ff */
[----:B------:R-:W2:Y:S03]  /*0470*/  LDG.E R6, desc[UR8][R6.64+0x60] ;  /* 0x0000600806067981 */ /* 0x000ea6000c1e1900 */
[C---:B------:R-:W-:Y:S01]  /*0480*/  IMAD.X R25, R3.reuse, 0x1, R23, P0 ;  /* 0x0000000103197824 */ /* 0x040fe200000e0617 */
[----:B-1----:R-:W-:Y:S01]  /*0490*/  IADD3 R26, P0, PT, R2, R24, RZ ;  /* 0x00000018021a7210 */ /* 0x002fe20007f1e0ff */
[----:B------:R-:W2:Y:S03]  /*04a0*/  LDG.E R23, desc[UR8][R22.64] ;  /* 0x0000000816177981 */ /* 0x000ea6000c1e1900 */
[----:B------:R-:W-:-:S02]  /*04b0*/  IADD3.X R27, PT, PT, R3, R25, RZ, P0, !PT ;  /* 0x00000019031b7210 */ /* 0x000fc400007fe4ff */
[C---:B0-----:R-:W-:Y:S01]  /*04c0*/  IADD3 R18, P0, PT, R2.reuse, R26, RZ ;  /* 0x0000001a02127210 */ /* 0x041fe20007f1e0ff */
[----:B------:R-:W2:Y:S04]  /*04d0*/  LDG.E R25, desc[UR8][R24.64] ;  /* 0x0000000818197981 */ /* 0x000ea8000c1e1900 */
[C---:B------:R-:W-:Y:S01]  /*04e0*/  IMAD.X R19, R3.reuse, 0x1, R27, P0 ;  /* 0x0000000103137824 */ /* 0x040fe200000e061b */
[C---:B------:R-:W-:Y:S01]  /*04f0*/  IADD3 R34, P0, PT, R2.reuse, R18, RZ ;  /* 0x0000001202227210 */ /* 0x040fe20007f1e0ff */
[----:B------:R-:W2:Y:S04]  /*0500*/  LDG.E R36, desc[UR8][R26.64] ;  /* 0x000000081a247981 */ /* 0x000ea8000c1e1900 */
[----:B------:R-:W-:Y:S01]  /*0510*/  IMAD.X R35, R3, 0x1, R19, P0 ;  /* 0x0000000103237824 */ /* 0x000fe200000e0613 */
[----:B------:R-:W2:Y:S04]  /*0520*/  LDG.E R7, desc[UR8][R30.64] ;  /* 0x000000081e077981 */ /* 0x000ea8000c1e1900 */
[----:B------:R-:W2:Y:S04]  /*0530*/  LDG.E R24, desc[UR8][R30.64+0x40] ;  /* 0x000040081e187981 */ /* 0x000ea8000c1e1900 */
[----:B------:R-:W2:Y:S04]  /*0540*/  LDG.E R27, desc[UR8][R30.64+0x20] ;  /* 0x000020081e1b7981 */ /* 0x000ea8000c1e1900 */
[----:B------:R-:W2:Y:S04]  /*0550*/  LDG.E R22, desc[UR8][R30.64+0x60] ;  /* 0x000060081e167981 */ /* 0x000ea8000c1e1900 */
[----:B------:R0:W2:Y:S04]  /*0560*/  LDG.E R37, desc[UR8][R18.64] ;  /* 0x0000000812257981 */ /* 0x0000a8000c1e1900 */
[----:B---3--:R1:W-:Y:S04]  /*0570*/  STS [R16+0xa00], R28 ;  /* 0x000a001c10007388 */ /* 0x0083e80000000800 */
[----:B----4-:R3:W-:Y:S01]  /*0580*/  STS [R16+0x800], R29 ;  /* 0x0008001d10007388 */ /* 0x0107e20000000800 */
[----:B-1----:R-:W-:-:S05]  /*0590*/  IADD3 R28, P0, PT, R2, R34, RZ ;  /* 0x00000022021c7210 */ /* 0x002fca0007f1e0ff */
[----:B---3--:R-:W-:Y:S02]  /*05a0*/  IMAD.X R29, R3, 0x1, R35, P0 ;  /* 0x00000001031d7824 */ /* 0x008fe400000e0623 */
[----:B------:R1:W3:Y:S04]  /*05b0*/  LDG.E R35, desc[UR8][R34.64] ;  /* 0x0000000822237981 */ /* 0x0002e8000c1e1900 */
[----:B------:R-:W4:Y:S01]  /*05c0*/  LDG.E R26, desc[UR8][R28.64] ;  /* 0x000000081c1a7981 */ /* 0x000f22000c1e1900 */
[----:B0-----:R-:W0:Y:S03]  /*05d0*/  S2R R19, SR_LANEID ;  /* 0x0000000000137919 */ /* 0x001e260000000000 */
[----:B-----5:R5:W-:Y:S04]  /*05e0*/  STS [R16+0xc00], R21 ;  /* 0x000c001510007388 */ /* 0x020be80000000800 */
[----:B--2---:R-:W-:Y:S04]  /*05f0*/  STS [R16+0xe00], R6 ;  /* 0x000e000610007388 */ /* 0x004fe80000000800 */
[----:B------:R2:W-:Y:S04]  /*0600*/  STS [R16], R7 ;  /* 0x0000000710007388 */ /* 0x0005e80000000800 */
[----:B------:R-:W-:Y:S04]  /*0610*/  STS [R16+0x400], R24 ;  /* 0x0004001810007388 */ /* 0x000fe80000000800 */
[----:B------:R1:W-:Y:S04]  /*0620*/  STS [R16+0x200], R27 ;  /* 0x0002001b10007388 */ /* 0x0003e80000000800 */
[----:B------:R1:W-:Y:S04]  /*0630*/  STS [R16+0x600], R22 ;  /* 0x0006001610007388 */ /* 0x0003e80000000800 */
[----:B------:R1:W-:Y:S04]  /*0640*/  STS [R4], R32 ;  /* 0x0000002004007388 */ /* 0x0003e80000000800 */
[----:B------:R-:W-:Y:S04]  /*0650*/  STS [R4+0x200], R33 ;  /* 0x0002002104007388 */ /* 0x000fe80000000800 */
[----:B------:R-:W-:Y:S04]  /*0660*/  STS [R4+0x400], R23 ;  /* 0x0004001704007388 */ /* 0x000fe80000000800 */
[----:B------:R1:W-:Y:S04]  /*0670*/  STS [R4+0x600], R25 ;  /* 0x0006001904007388 */ /* 0x0003e80000000800 */
[----:B------:R-:W-:Y:S04]  /*0680*/  STS [R4+0x800], R36 ;  /* 0x0008002404007388 */ /* 0x000fe80000000800 */
[----:B------:R-:W-:Y:S01]  /*0690*/  STS [R4+0xa00], R37 ;  /* 0x000a002504007388 */ /* 0x000fe20000000800 */
[----:B0-----:R-:W-:-:S02]  /*06a0*/  SHF.R.U32.HI R18, RZ, 0x2, R19 ;  /* 0x00000002ff127819 */ /* 0x001fc40000011613 */
[----:B-----5:R-:W-:-:S04]  /*06b0*/  LOP3.LUT R21, R19, 0x3, RZ, 0xc0, !PT ;  /* 0x0000000313157812 */ /* 0x020fc800078ec0ff */
[----:B--2---:R-:W-:Y:S01]  /*06c0*/  LEA R7, R21, R18, 0x5 ;  /* 0x0000001215077211 */ /* 0x004fe200078e28ff */
[----:B------:R-:W-:-:S04]  /*06d0*/  IMAD R19, R18, 0x8, R21 ;  /* 0x0000000812137824 */ /* 0x000fc800078e0215 */
[----:B------:R-:W-:Y:S02]  /*06e0*/  VIADD R18, R19, 0x40 ;  /* 0x0000004013127836 */ /* 0x000fe40000000000 */
[C---:B------:R-:W-:Y:S02]  /*06f0*/  VIADD R6, R7.reuse, 0x8 ;  /* 0x0000000807067836 */ /* 0x040fe40000000000 */
[----:B-1----:R-:W-:Y:S01]  /*0700*/  IMAD R34, R7, 0x4, R5 ;  /* 0x0000000407227824 */ /* 0x002fe200078e0205 */
[----:B------:R-:W-:Y:S01]  /*0710*/  LEA R27, R18, R17, 0x2 ;  /* 0x00000011121b7211 */ /* 0x000fe200078e10ff */
[----:B------:R-:W-:Y:S02]  /*0720*/  IMAD R22, R19, 0x4, R17 ;  /* 0x0000000413167824 */ /* 0x000fe400078e0211 */
[----:B------:R-:W-:Y:S01]  /*0730*/  IMAD R32, R6, 0x4, R5 ;  /* 0x0000000406207824 */ /* 0x000fe200078e0205 */
[----:B------:R-:W-:Y:S01]  /*0740*/  IADD3 R24, PT, PT, R7, 0x88, RZ ;  /* 0x0000008807187810 */ /* 0x000fe20007ffe0ff */
[----:B------:R-:W-:-:S02]  /*0750*/  VIADD R25, R19, 0x44 ;  /* 0x0000004413197836 */ /* 0x000fc40000000000 */
[----:B------:R-:W-:Y:S01]  /*0760*/  VIADD R21, R7, 0x80 ;  /* 0x0000008007157836 */ /* 0x000fe20000000000 */
[----:B---3--:R-:W-:Y:S04]  /*0770*/  STS [R4+0xc00], R35 ;  /* 0x000c002304007388 */ /* 0x008fe80000000800 */
[----:B----4-:R0:W-:Y:S01]  /*0780*/  STS [R4+0xe00], R26 ;  /* 0x000e001a04007388 */ /* 0x0101e20000000800 */
[----:B------:R-:W-:Y:S06]  /*0790*/  BAR.SYNC.DEFER_BLOCKING 0x0 ;  /* 0x0000000000007b1d */ /* 0x000fec0000010000 */
[----:B------:R-:W-:Y:S04]  /*07a0*/  LDS R34, [R34] ;  /* 0x0000000022227984 */ /* 0x000fe80000000800 */
[----:B------:R-:W-:Y:S04]  /*07b0*/  LDS R22, [R22] ;  /* 0x0000000016167984 */ /* 0x000fe80000000800 */
[----:B------:R-:W1:Y:S04]  /*07c0*/  LDS R23, [R27] ;  /* 0x000000001b177984 */ /* 0x000e680000000800 */
[----:B------:R-:W2:Y:S01]  /*07d0*/  LDS R32, [R32] ;  /* 0x0000000020207984 */ /* 0x000ea20000000800 */
[----:B0-----:R-:W-:-:S04]  /*07e0*/  VIADD R26, R19, 0x4 ;  /* 0x00000004131a7836 */ /* 0x001fc80000000000 */
[----:B------:R-:W-:Y:S02]  /*07f0*/  IMAD R33, R26, 0x4, R17 ;  /* 0x000000041a217824 */ /* 0x000fe400078e0211 */
[----:B------:R-:W-:-:S06]  /*0800*/  IMAD R35, R21, 0x4, R5 ;  /* 0x0000000415237824 */ /* 0x000fcc00078e0205 */
[----:B------:R-:W-:Y:S01]  /*0810*/  LDS R35, [R35] ;  /* 0x0000000023237984 */ /* 0x000fe20000000800 */
[----:B-1----:R-:W-:Y:S01]  /*0820*/  HMMA.1684.F32.TF32 R8, R22, R34, R8 ;  /* 0x000000221608723c */ /* 0x002fe20000085008 */
[----:B------:R-:W-:-:S06]  /*0830*/  LEA R34, R24, R5, 0x2 ;  /* 0x0000000518227211 */ /* 0x000fcc00078e10ff */
[----:B------:R-:W-:Y:S01]  /*0840*/  LDS R34, [R34] ;  /* 0x0000000022227984 */ /* 0x000fe20000000800 */
[----:B--2---:R-:W-:Y:S01]  /*0850*/  HMMA.1684.F32.TF32 R12, R22, R32, R12 ;  /* 0x00000020160c723c */ /* 0x004fe2000008500c */
[----:B------:R-:W-:Y:S02]  /*0860*/  IMAD R23, R25, 0x4, R17 ;  /* 0x0000000419177824 */ /* 0x000fe400078e0211 */
[----:B------:R0:W-:Y:S04]  /*0870*/  LDS R22, [R33] ;  /* 0x0000000021167984 */ /* 0x0001e80000000800 */
[----:B------:R-:W1:Y:S01]  /*0880*/  LDS R23, [R23] ;  /* 0x0000000017177984 */ /* 0x000e620000000800 */
[----:B------:R-:W-:Y:S02]  /*0890*/  VIADD R27, R5, 0x400 ;  /* 0x00000400051b7836 */ /* 0x000fe40000000000 */
[----:B------:R-:W-:-:S02]  /*08a0*/  VIADD R32, R17, 0x200 ;  /* 0x0000020011207836 */ /* 0x000fc40000000000 */
[----:B0-----:R-:W-:Y:S02]  /*08b0*/  IMAD R33, R6, 0x4, R27 ;  /* 0x0000000406217824 */ /* 0x001fe400078e021b */
[----:B------:R-:W-:Y:S01]  /*08c0*/  IMAD R37, R18, 0x4, R32 ;  /* 0x0000000412257824 */ /* 0x000fe200078e0220 */
[----:B------:R-:W-:-:S03]  /*08d0*/  LEA R36, R19, R32, 0x2 ;  /* 0x0000002013247211 */ /* 0x000fc600078e10ff */
[----:B------:R-:W-:Y:S02]  /*08e0*/  LDS R33, [R33] ;  /* 0x0000000021217984 */ /* 0x000fe40000000800 */
[----:B-1----:R-:W-:Y:S01]  /*08f0*/  HMMA.1684.F32.TF32 R12, R22, R34, R12 ;  /* 0x00000022160c723c */ /* 0x002fe2000008500c */
[----:B------:R-:W-:-:S07]  /*0900*/  IMAD R34, R7, 0x4, R27 ;  /* 0x0000000407227824 */ /* 0x000fce00078e021b */
[----:B------:R-:W-:Y:S01]  /*0910*/  HMMA.1684.F32.TF32 R8, R22, R35, R8 ;  /* 0x000000231608723c */ /* 0x000fe20000085008 */
[----:B------:R-:W-:Y:S04]  /*0920*/  LDS R35, [R34] ;  /* 0x0000000022237984 */ /* 0x000fe80000000800 */
[----:B------:R-:W-:Y:S04]  /*0930*/  LDS R22, [R36] ;  /* 0x0000000024167984 */ /* 0x000fe80000000800 */
[----:B------:R-:W0:Y:S11]  /*0940*/  LDS R23, [R37] ;  /* 0x0000000025177984 */ /* 0x000e360000000800 */
[----:B0-----:R-:W-:Y:S01]  /*0950*/  HMMA.1684.F32.TF32 R8, R22, R35, R8 ;  /* 0x000000231608723c */ /* 0x001fe20000085008 */
[----:B------:R-:W-:-:S06]  /*0960*/  IMAD R35, R24, 0x4, R27 ;  /* 0x0000000418237824 */ /* 0x000fcc00078e021b */
[----:B------:R-:W-:Y:S01]  /*0970*/  LDS R35, [R35] ;  /* 0x0000000023237984 */ /* 0x000fe20000000800 */
[----:B------:R-:W-:Y:S01]  /*0980*/  HMMA.1684.F32.TF32 R12, R22, R33, R12 ;  /* 0x00000021160c723c */ /* 0x000fe2000008500c */
[----:B------:R-:W-:Y:S01]  /*0990*/  IMAD R33, R21, 0x4, R27 ;  /* 0x0000000415217824 */ /* 0x000fe200078e021b */
[----:B------:R-:W-:Y:S01]  /*09a0*/  LEA R22, R26, R32, 0x2 ;  /* 0x000000201a167211 */ /* 0x000fe200078e10ff */
[----:B------:R-:W-:-:S04]  /*09b0*/  IMAD R23, R25, 0x4, R32 ;  /* 0x0000000419177824 */ /* 0x000fc800078e0220 */
[----:B------:R-:W-:Y:S04]  /*09c0*/  LDS R33, [R33] ;  /* 0x0000000021217984 */ /* 0x000fe80000000800 */
[----:B------:R-:W-:Y:S04]  /*09d0*/  LDS R22, [R22] ;  /* 0x0000000016167984 */ /* 0x000fe80000000800 */
[----:B------:R-:W0:Y:S01]  /*09e0*/  LDS R23, [R23] ;  /* 0x0000000017177984 */ /* 0x000e220000000800 */
[----:B------:R-:W-:Y:S01]  /*09f0*/  VIADD R27, R5, 0x800 ;  /* 0x00000800051b7836 */ /* 0x000fe20000000000 */
[----:B------:R-:W-:-:S03]  /*0a00*/  IADD3 R32, PT, PT, R17, 0x400, RZ ;  /* 0x0000040011207810 */ /* 0x000fc60007ffe0ff */
[----:B------:R-:W-:Y:S02]  /*0a10*/  IMAD R37, R7, 0x4, R27 ;  /* 0x0000000407257824 */ /* 0x000fe400078e021b */
[--C-:B------:R-:W-:Y:S02]  /*0a20*/  IMAD R34, R19, 0x4, R32.reuse ;  /* 0x0000000413227824 */ /* 0x100fe400078e0220 */
[----:B------:R-:W-:Y:S02]  /*0a30*/  IMAD R36, R18, 0x4, R32 ;  /* 0x0000000412247824 */ /* 0x000fe400078e0220 */
[----:B------:R-:W-:Y:S01]  /*0a40*/  LDS R37, [R37] ;  /* 0x0000000025257984 */ /* 0x000fe20000000800 */
[----:B0-----:R-:W-:Y:S01]  /*0a50*/  HMMA.1684.F32.TF32 R8, R22, R33, R8 ;  /* 0x000000211608723c */ /* 0x001fe20000085008 */
[----:B------:R-:W-:-:S06]  /*0a60*/  LEA R33, R6, R27, 0x2 ;  /* 0x0000001b06217211 */ /* 0x000fcc00078e10ff */
[----:B------:R-:W-:Y:S01]  /*0a70*/  LDS R33, [R33] ;  /* 0x0000000021217984 */ /* 0x000fe20000000800 */
[----:B------:R-:W-:Y:S03]  /*0a80*/  HMMA.1684.F32.TF32 R12, R22, R35, R12 ;  /* 0x00000023160c723c */ /* 0x000fe6000008500c */
[----:B------:R-:W-:Y:S04]  /*0a90*/  LDS R22, [R34] ;  /* 0x0000000022167984 */ /* 0x000fe80000000800 */
[----:B------:R0:W1:Y:S01]  /*0aa0*/  LDS R23, [R36] ;  /* 0x0000000024177984 */ /* 0x0000620000000800 */
[----:B------:R-:W-:-:S06]  /*0ab0*/  IMAD R35, R21, 0x4, R27 ;  /* 0x0000000415237824 */ /* 0x000fcc00078e021b */
[----:B------:R-:W-:Y:S01]  /*0ac0*/  LDS R35, [R35] ;  /* 0x0000000023237984 */ /* 0x000fe20000000800 */
[----:B0-----:R-:W-:Y:S02]  /*0ad0*/  VIADD R36, R17, 0x600 ;  /* 0x0000060011247836 */ /* 0x001fe40000000000 */
[----:B------:R-:W-:-:S03]  /*0ae0*/  VIADD R34, R5, 0xc00 ;  /* 0x00000c0005227836 */ /* 0x000fc60000000000 */
[----:B------:R-:W-:Y:S01]  /*0af0*/  LEA R19, R19, R36, 0x2 ;  /* 0x0000002413137211 */ /* 0x000fe200078e10ff */
[----:B-1----:R-:W-:Y:S01]  /*0b00*/  HMMA.1684.F32.TF32 R8, R22, R37, R8 ;  /* 0x000000251608723c */ /* 0x002fe20000085008 */
[----:B------:R-:W-:-:S07]  /*0b10*/  LEA R37, R24, R27, 0x2 ;  /* 0x0000001b18257211 */ /* 0x000fce00078e10ff */
[----:B------:R-:W-:Y:S01]  /*0b20*/  HMMA.1684.F32.TF32 R12, R22, R33, R12 ;  /* 0x00000021160c723c */ /* 0x000fe2000008500c */
[--C-:B------:R-:W-:Y:S01]  /*0b30*/  IMAD R22, R26, 0x4, R32.reuse ;  /* 0x000000041a167824 */ /* 0x100fe200078e0220 */
[----:B------:R0:W-:Y:S01]  /*0b40*/  LDS R33, [R37] ;  /* 0x0000000025217984 */ /* 0x0001e20000000800 */
[----:B------:R-:W-:-:S04]  /*0b50*/  IMAD R23, R25, 0x4, R32 ;  /* 0x0000000419177824 */ /* 0x000fc800078e0220 */
[----:B------:R-:W-:Y:S04]  /*0b60*/  LDS R22, [R22] ;  /* 0x0000000016167984 */ /* 0x000fe80000000800 */
[----:B------:R-:W1:Y:S01]  /*0b70*/  LDS R23, [R23] ;  /* 0x0000000017177984 */ /* 0x000e620000000800 */
[----:B------:R-:W-:Y:S02]  /*0b80*/  IMAD R32, R7, 0x4, R34 ;  /* 0x0000000407207824 */ /* 0x000fe400078e0222 */
[----:B------:R-:W-:Y:S02]  /*0b90*/  IMAD R27, R18, 0x4, R36 ;  /* 0x00000004121b7824 */ /* 0x000fe400078e0224 */
[----:B0-----:R-:W-:Y:S01]  /*0ba0*/  IMAD R37, R6, 0x4, R34 ;  /* 0x0000000406257824 */ /* 0x001fe200078e0222 */
[----:B------:R-:W-:Y:S04]  /*0bb0*/  LDS R18, [R19] ;  /* 0x0000000013127984 */ /* 0x000fe80000000800 */
[----:B------:R-:W-:Y:S04]  /*0bc0*/  LDS R19, [R27] ;  /* 0x000000001b137984 */ /* 0x000fe80000000800 */
[----:B------:R-:W0:Y:S04]  /*0bd0*/  LDS R32, [R32] ;  /* 0x0000000020207984 */ /* 0x000e280000000800 */
[----:B------:R-:W2:Y:S01]  /*0be0*/  LDS R27, [R37] ;  /* 0x00000000251b7984 */ /* 0x000ea20000000800 */
[----:B------:R-:W-:Y:S01]  /*0bf0*/  IMAD R6, R26, 0x4, R36 ;  /* 0x000000041a067824 */ /* 0x000fe200078e0224 */
[----:B------:R-:W-:Y:S01]  /*0c00*/  LEA R7, R25, R36, 0x2 ;  /* 0x0000002419077211 */ /* 0x000fe200078e10ff */
[----:B------:R-:W-:-:S02]  /*0c10*/  IMAD R21, R21, 0x4, R34 ;  /* 0x0000000415157824 */ /* 0x000fc400078e0222 */
[----:B------:R-:W-:Y:S02]  /*0c20*/  IMAD R24, R24, 0x4, R34 ;  /* 0x0000000418187824 */ /* 0x000fe400078e0222 */
[----:B------:R-:W-:Y:S04]  /*0c30*/  LDS R6, [R6] ;  /* 0x0000000006067984 */ /* 0x000fe80000000800 */
[----:B------:R-:W-:Y:S04]  /*0c40*/  LDS R21, [R21] ;  /* 0x0000000015157984 */ /* 0x000fe80000000800 */
[----:B------:R-:W3:Y:S01]  /*0c50*/  LDS R7, [R7] ;  /* 0x0000000007077984 */ /* 0x000ee20000000800 */
[C---:B-1----:R-:W-:Y:S08]  /*0c60*/  HMMA.1684.F32.TF32 R8, R22.reuse, R35, R8 ;  /* 0x000000231608723c */ /* 0x042ff00000085008 */
[----:B------:R-:W-:Y:S01]  /*0c70*/  HMMA.1684.F32.TF32 R12, R22, R33, R12 ;  /* 0x00000021160c723c */ /* 0x000fe2000008500c */
[----:B------:R-:W1:Y:S11]  /*0c80*/  LDS R22, [R24] ;  /* 0x0000000018167984 */ /* 0x000e760000000800 */
[C---:B0-----:R-:W-:Y:S08]  /*0c90*/  HMMA.1684.F32.TF32 R8, R18.reuse, R32, R8 ;  /* 0x000000201208723c */ /* 0x041ff00000085008 */
[----:B--2---:R-:W-:Y:S01]  /*0ca0*/  HMMA.1684.F32.TF32 R12, R18, R27, R12 ;  /* 0x0000001b120c723c */ /* 0x004fe2000008500c */
[----:B------:R-:W-:-:S04]  /*0cb0*/  UIADD3 UR4, UPT, UPT, UR4, -0x1, URZ ;  /* 0xffffffff04047890 */ /* 0x000fc8000fffe0ff */
[----:B------:R-:W-:Y:S01]  /*0cc0*/  UISETP.GT.U32.AND UP0, UPT, UR4, URZ, UPT ;  /* 0x000000ff0400728c */ /* 0x000fe2000bf04070 */
[----:B------:R-:W-:Y:S01]  /*0cd0*/  BAR.SYNC.DEFER_BLOCKING 0x0 ;  /* 0x0000000000007b1d */ /* 0x000fe20000010000 */
[----:B------:R-:W-:-:S05]  /*0ce0*/  IADD3 R30, P0, PT, R30, 0x80, RZ ;  /* 0x000000801e1e7810 */ /* 0x000fca0007f1e0ff */
[----:B---3--:R-:W-:Y:S01]  /*0cf0*/  HMMA.1684.F32.TF32 R8, R6, R21, R8 ;  /* 0x000000150608723c */ /* 0x008fe20000085008 */
[----:B------:R-:W-:-:S07]  /*0d00*/  IADD3 R26, P1, PT, R2, R28, RZ ;  /* 0x0000001c021a7210 */ /* 0x000fce0007f3e0ff */
[----:B-1----:R-:W-:Y:S01]  /*0d10*/  HMMA.1684.F32.TF32 R12, R6, R22, R12 ;  /* 0x00000016060c723c */ /* 0x002fe2000008500c */
[----:B------:R-:W-:Y:S01]  /*0d20*/  IMAD.X R31, RZ, RZ, R31, P0 ;  /* 0x000000ffff1f7224 */ /* 0x000fe200000e061f */
[----:B------:R-:W-:Y:S01]  /*0d30*/  IADD3.X R27, PT, PT, R3, R29, RZ, P1, !PT ;  /* 0x0000001d031b7210 */ /* 0x000fe20000ffe4ff */
[----:B------:R-:W-:-:S02]  /*0d40*/  NOP ;  /* 0x0000000000007918 */ /* 0x000fc40000000000 */
[----:B------:R-:W-:-:S15]  /*0d50*/  BRA.U UP0, `(.L_x_1) ;  /* 0xfffffff500887547 */ /* 0x000fde000b83ffff */
.L_x_0:
[----:B------:R-:W0:Y:S01]  /*0d60*/  S2R R7, SR_TID.Y ;  /* 0x0000000000077919 */ /* 0x000e220000002200 */
[----:B------:R-:W-:Y:S01]  /*0d70*/  UMOV UR4, URZ ;  /* 0x000000ff00047c82 */ /* 0x000fe20008000000 */
[----:B------:R-:W-:Y:S01]  /*0d80*/  SHF.R.U32.HI R17, RZ, 0x19, R20 ;  /* 0x00000019ff117819 */ /* 0x000fe20000011614 */
[----:B------:R-:W1:Y:S04]  /*0d90*/  S2R R6, SR_LANEID ;  /* 0x0000000000067919 */ /* 0x000e680000000000 */
[----:B------:R-:W-:Y:S01]  /*0da0*/  IMAD R17, R17, UR7, RZ ;  /* 0x0000000711117c24 */ /* 0x000fe2000f8e02ff */
[C---:B0-----:R-:W-:Y:S02]  /*0db0*/  LOP3.LUT R3, R7.reuse, 0x2, RZ, 0xc0, !PT ;  /* 0x0000000207037812 */ /* 0x041fe400078ec0ff */
[----:B------:R-:W-:-:S02]  /*0dc0*/  LOP3.LUT R7, R7, 0x1, RZ, 0xc0, !PT ;  /* 0x0000000107077812 */ /* 0x000fc400078ec0ff */
[----:B-1----:R-:W-:Y:S01]  /*0dd0*/  SHF.R.U32.HI R16, RZ, 0x2, R6 ;  /* 0x00000002ff107819 */ /* 0x002fe20000011606 */
[----:B------:R-:W-:Y:S01]  /*0de0*/  IMAD.WIDE.U32 R2, R3, R20, RZ ;  /* 0x0000001403027225 */ /* 0x000fe200078e00ff */
[----:B------:R-:W-:-:S03]  /*0df0*/  SHF.L.U32 R19, R7, 0x6, RZ ;  /* 0x0000000607137819 */ /* 0x000fc600000006ff */
[----:B------:R-:W-:Y:S01]  /*0e00*/  VIADD R3, R3, UR4 ;  /* 0x0000000403037c36 */ /* 0x000fe20008000000 */
[----:B------:R-:W0:Y:S01]  /*0e10*/  LDCU.64 UR4, c[0x0][0x390] ;  /* 0x00007200ff0477ac */ /* 0x000e220008000a00 */
[----:B------:R-:W-:Y:S01]  /*0e20*/  IMAD.SHL.U32 R4, R2, 0x20, RZ ;  /* 0x0000002002047824 */ /* 0x000fe200078e00ff */
[----:B------:R-:W-:Y:S02]  /*0e30*/  LEA R19, P0, R0, R19, 0x7 ;  /* 0x0000001300137211 */ /* 0x000fe400078038ff */
[----:B------:R-:W-:Y:S01]  /*0e40*/  SHF.L.U64.HI R5, R2, 0x5, R3 ;  /* 0x0000000502057819 */ /* 0x000fe20000010203 */
[----:B------:R-:W-:-:S04]  /*0e50*/  IMAD.SHL.U32 R3, R20, 0x80, RZ ;  /* 0x0000008014037824 */ /* 0x000fc800078e00ff */
[----:B------:R-:W-:Y:S01]  /*0e60*/  IMAD.WIDE.U32 R2, R3, UR7, R4 ;  /* 0x0000000703027c25 */ /* 0x000fe2000f8e0004 */
[----:B------:R-:W-:Y:S02]  /*0e70*/  SHF.L.U64.HI R5, R7, 0x6, RZ ;  /* 0x0000000607057819 */ /* 0x000fe400000102ff */
[----:B------:R-:W-:Y:S01]  /*0e80*/  LOP3.LUT R4, R6, 0x3, RZ, 0xc0, !PT ;  /* 0x0000000306047812 */ /* 0x000fe200078ec0ff */
[----:B------:R-:W-:Y:S01]  /*0e90*/  IMAD.IADD R17, R17, 0x1, R3 ;  /* 0x0000000111117824 */ /* 0x000fe200078e0203 */
[----:B------:R-:W-:Y:S02]  /*0ea0*/  SHF.R.U32.HI R7, RZ, 0x1, R20 ;  /* 0x00000001ff077819 */ /* 0x000fe40000011614 */
[----:B------:R-:W-:Y:S01]  /*0eb0*/  LEA.HI.X R0, R0, R5, RZ, 0x7, P0 ;  /* 0x0000000500007211 */ /* 0x000fe200000f3cff */
[----:B------:R-:W-:Y:S01]  /*0ec0*/  IMAD.MOV.U32 R5, RZ, RZ, RZ ;  /* 0x000000ffff057224 */ /* 0x000fe200078e00ff */
[----:B0-----:R-:W-:Y:S01]  /*0ed0*/  IADD3 R3, P0, P1, R2, UR4, R19 ;  /* 0x0000000402037c10 */ /* 0x001fe2000f91e013 */
[----:B------:R-:W-:-:S03]  /*0ee0*/  IMAD.WIDE.U32 R4, R16, R7, R4 ;  /* 0x0000000710047225 */ /* 0x000fc600078e0004 */
[----:B------:R-:W-:Y:S02]  /*0ef0*/  IADD3.X R17, PT, PT, R17, UR5, R0, P0, P1 ;  /* 0x0000000511117c10 */ /* 0x000fe400087e2400 */
[----:B------:R-:W-:-:S04]  /*0f00*/  LEA R2, P0, R4, R3, 0x3 ;  /* 0x0000000304027211 */ /* 0x000fc800078018ff */
[----:B------:R-:W-:-:S03]  /*0f10*/  LEA.HI.X R3, R4, R17, R5, 0x3, P0 ;  /* 0x0000001104037211 */ /* 0x000fc600000f1c05 */
[----:B------:R-:W-:Y:S02]  /*0f20*/  IMAD.WIDE.U32 R4, R7, 0x40, R2 ;  /* 0x0000004007047825 */ /* 0x000fe400078e0002 */
[----:B------:R-:W-:Y:S04]  /*0f30*/  STG.E.64 desc[UR8][R2.64], R8 ;  /* 0x0000000802007986 */ /* 0x000fe8000c101b08 */
[----:B------:R-:W-:Y:S04]  /*0f40*/  STG.E.64 desc[UR8][R4.64], R10 ;  /* 0x0000000a04007986 */ /* 0x000fe8000c101b08 */
[----:B------:R-:W-:Y:S04]  /*0f50*/  STG.E.64 desc[UR8][R2.64+0x20], R12 ;  /* 0x0000200c02007986 */ /* 0x000fe8000c101b08 */
[----:B------:R-:W-:Y:S01]  /*0f60*/  STG.E.64 desc[UR8][R4.64+0x20], R14 ;  /* 0x0000200e04007986 */ /* 0x000fe2000c101b08 */
[----:B------:R-:W-:Y:S05]  /*0f70*/  EXIT ;  /* 0x000000000000794d */ /* 0x000fea0003800000 */
.L_x_2:
[----:B------:R-:W-:-:S00]  /*0f80*/  BRA `(.L_x_2) ;  /* 0xfffffffc00fc7947 */ /* 0x000fc0000383ffff */
[----:B------:R-:W-:-:S00]  /*0f90*/  NOP ;  /* 0x0000000000007918 */ /* 0x000fc00000000000 */
        /* <DEDUP_REMOVED lines=14> */
.L_x_3:


//--------------------- .nv.shared.wmmaMatmulV3   --------------------------
	.section	.nv.shared.wmmaMatmulV3,"aw",@nobits
	.sectionflags	@""
	.align	4
.nv.shared.wmmaMatmulV3:
	.zero		9216


//--------------------- .nv.shared.reserved.0     --------------------------
	.section	.nv.shared.reserved.0,"aw",@nobits
	.weak		__nv_reservedSMEM_offset_0_alias
	.size		__nv_reservedSMEM_offset_0_alias, 0, 64
	.other		__nv_reservedSMEM_offset_0_alias,@"STO_CUDA_RESERVED_SHARED STV_DEFAULT"
__nv_reservedSMEM_offset_0_alias:
	.zero		0
	.zero		64


//--------------------- .nv.constant0.wmmaMatmulV3 --------------------------
	.section	.nv.constant0.wmmaMatmulV3,"a",@progbits
	.sectionflags	@""
	.align	4
.nv.constant0.wmmaMatmulV3:
	.zero		924


//--------------------- SYMBOLS --------------------------

	.type		.nv.reservedSmem.offset0,@object
	.size		.nv.reservedSmem.offset0,0x4
	.type		.nv.reservedSmem.cap,@object
	.size		.nv.reservedSmem.cap,0x4
